//
// Generated by NVIDIA NVVM Compiler
//
// Compiler Build ID: CL-36424714
// Cuda compilation tools, release 13.0, V13.0.88
// Based on NVVM 20.0.0
//

.version 9.0
.target sm_100
.address_size 64

	// .globl	_Z16kernelUpdateHeadPiS_i

.visible .entry _Z16kernelUpdateHeadPiS_i(
	.param .u64 .ptr .align 1 _Z16kernelUpdateHeadPiS_i_param_0,
	.param .u64 .ptr .align 1 _Z16kernelUpdateHeadPiS_i_param_1,
	.param .u32 _Z16kernelUpdateHeadPiS_i_param_2
)
{
	.reg .pred 	%p<2>;
	.reg .b32 	%r<8>;
	.reg .b64 	%rd<9>;

	ld.param.u64 	%rd1, [_Z16kernelUpdateHeadPiS_i_param_0];
	ld.param.u64 	%rd2, [_Z16kernelUpdateHeadPiS_i_param_1];
	ld.param.u32 	%r2, [_Z16kernelUpdateHeadPiS_i_param_2];
	mov.u32 	%r3, %tid.x;
	mov.u32 	%r4, %ntid.x;
	mov.u32 	%r5, %ctaid.x;
	mad.lo.s32 	%r1, %r4, %r5, %r3;
	setp.ge.s32 	%p1, %r1, %r2;
	@%p1 bra 	$L__BB0_2;
	cvta.to.global.u64 	%rd3, %rd2;
	cvta.to.global.u64 	%rd4, %rd1;
	mul.wide.s32 	%rd5, %r1, 4;
	add.s64 	%rd6, %rd3, %rd5;
	ld.global.u32 	%r6, [%rd6];
	mul.wide.s32 	%rd7, %r6, 4;
	add.s64 	%rd8, %rd4, %rd7;
	mov.b32 	%r7, 1;
	st.global.u32 	[%rd8], %r7;
$L__BB0_2:
	ret;

}


// ===== COMPILED SASS (sm_100) =====

	.target	sm_100

	.elftype	@"ET_EXEC"


//--------------------- .note.nv.tkinfo           --------------------------
	.section	.note.nv.tkinfo,"",@"SHT_NOTE"
	.sectionflags	@"SHF_NOTE_NV_TKINFO"
	.tkinfo
        /*0018*/ 	.word	0x00000002
        /*0030*/ 	.string	""
        /*0030*/ 	.string	"ptxas"
        /*0030*/ 	.string	"Cuda compilation tools, release 13.0, V13.0.88"
        /*0030*/ 	.string	"Build cuda_13.0.r13.0/compiler.36424714_0"
        /*0030*/ 	.string	"-arch sm_100 -m 64 "



//--------------------- .note.nv.cuinfo           --------------------------
	.section	.note.nv.cuinfo,"",@"SHT_NOTE"
	.sectionflags	@"SHF_NOTE_NV_CUINFO"
        /*0018*/ 	.short	0x0002
        /*001a*/ 	.short	0x0064
        /*001c*/ 	.short	0x0082
	.zero		2


//--------------------- .nv.info                  --------------------------
	.section	.nv.info,"",@"SHT_CUDA_INFO"
	.align	4


	//----- nvinfo : EIATTR_REGCOUNT
	.align		4
        /*0000*/ 	.byte	0x04, 0x2f
        /*0002*/ 	.short	(.L_1 - .L_0)
	.align		4
.L_0:
        /*0004*/ 	.word	index@(_Z16kernelUpdateHeadPiS_i)
        /*0008*/ 	.word	0x0000000a


	//----- nvinfo : EIATTR_FRAME_SIZE
	.align		4
.L_1:
        /*000c*/ 	.byte	0x04, 0x11
        /*000e*/ 	.short	(.L_3 - .L_2)
	.align		4
.L_2:
        /*0010*/ 	.word	index@(_Z16kernelUpdateHeadPiS_i)
        /*0014*/ 	.word	0x00000000


	//----- nvinfo : EIATTR_MIN_STACK_SIZE
	.align		4
.L_3:
        /*0018*/ 	.byte	0x04, 0x12
        /*001a*/ 	.short	(.L_5 - .L_4)
	.align		4
.L_4:
        /*001c*/ 	.word	index@(_Z16kernelUpdateHeadPiS_i)
        /*0020*/ 	.word	0x00000000
.L_5:


//--------------------- .nv.compat                --------------------------
	.section	.nv.compat,"",@"SHT_CUDA_COMPAT_INFO"
	.align	4
        /*0000*/ 	.byte	0x02, 0x09, 0x00, 0x00, 0x02, 0x02, 0x01, 0x00, 0x02, 0x05, 0x05, 0x00, 0x03, 0x07, 0x01, 0x01
        /*0010*/ 	.byte	0x02, 0x03, 0x00, 0x00, 0x02, 0x06, 0x01, 0x00, 0x04, 0x0b, 0x08, 0x00, 0x09, 0x00, 0x00, 0x00
        /*0020*/ 	.byte	0x00, 0x00, 0x00, 0x00


//--------------------- .nv.info._Z16kernelUpdateHeadPiS_i --------------------------
	.section	.nv.info._Z16kernelUpdateHeadPiS_i,"",@"SHT_CUDA_INFO"
	.sectionflags	@""
	.align	4


	//----- nvinfo : EIATTR_CUDA_API_VERSION
	.align		4
        /*0000*/ 	.byte	0x04, 0x37
        /*0002*/ 	.short	(.L_7 - .L_6)
.L_6:
        /*0004*/ 	.word	0x00000082


	//----- nvinfo : EIATTR_KPARAM_INFO
	.align		4
.L_7:
        /*0008*/ 	.byte	0x04, 0x17
        /*000a*/ 	.short	(.L_9 - .L_8)
.L_8:
        /*000c*/ 	.word	0x00000000
        /*0010*/ 	.short	0x0002
        /*0012*/ 	.short	0x0010
        /*0014*/ 	.byte	0x00, 0xf0, 0x11, 0x00


	//----- nvinfo : EIATTR_KPARAM_INFO
	.align		4
.L_9:
        /*0018*/ 	.byte	0x04, 0x17
        /*001a*/ 	.short	(.L_11 - .L_10)
.L_10:
        /*001c*/ 	.word	0x00000000
        /*0020*/ 	.short	0x0001
        /*0022*/ 	.short	0x0008
        /*0024*/ 	.byte	0x00, 0xf5, 0x21, 0x00


	//----- nvinfo : EIATTR_KPARAM_INFO
	.align		4
.L_11:
        /*0028*/ 	.byte	0x04, 0x17
        /*002a*/ 	.short	(.L_13 - .L_12)
.L_12:
        /*002c*/ 	.word	0x00000000
        /*0030*/ 	.short	0x0000
        /*0032*/ 	.short	0x0000
        /*0034*/ 	.byte	0x00, 0xf5, 0x21, 0x00


	//----- nvinfo : EIATTR_SPARSE_MMA_MASK
	.align		4
.L_13:
        /*0038*/ 	.byte	0x03, 0x50
        /*003a*/ 	.short	0x0000


	//----- nvinfo : EIATTR_MAXREG_COUNT
	.align		4
        /*003c*/ 	.byte	0x03, 0x1b
        /*003e*/ 	.short	0x00ff


	//----- nvinfo : EIATTR_MERCURY_ISA_VERSION
	.align		4
        /*0040*/ 	.byte	0x03, 0x5f
        /*0042*/ 	.short	0x0101


	//----- nvinfo : EIATTR_VRC_CTA_INIT_COUNT
	.align		4
        /*0044*/ 	.byte	0x02, 0x4a
	.zero		1
	.zero		1


	//----- nvinfo : EIATTR_EXIT_INSTR_OFFSETS
	.align		4
        /*0048*/ 	.byte	0x04, 0x1c
        /*004a*/ 	.short	(.L_15 - .L_14)


	//   ....[0]....
.L_14:
        /*004c*/ 	.word	0x00000070


	//   ....[1]....
        /*0050*/ 	.word	0x00000100


	//----- nvinfo : EIATTR_CBANK_PARAM_SIZE
	.align		4
.L_15:
        /*0054*/ 	.byte	0x03, 0x19
        /*0056*/ 	.short	0x0014


	//----- nvinfo : EIATTR_PARAM_CBANK
	.align		4
        /*0058*/ 	.byte	0x04, 0x0a
        /*005a*/ 	.short	(.L_17 - .L_16)
	.align		4
.L_16:
        /*005c*/ 	.word	index@(.nv.constant0._Z16kernelUpdateHeadPiS_i)
        /*0060*/ 	.short	0x0380
        /*0062*/ 	.short	0x0014


	//----- nvinfo : EIATTR_SW_WAR
	.align		4
.L_17:
        /*0064*/ 	.byte	0x04, 0x36
        /*0066*/ 	.short	(.L_19 - .L_18)
.L_18:
        /*0068*/ 	.word	0x00000008
.L_19:


//--------------------- .nv.callgraph             --------------------------
	.section	.nv.callgraph,"",@"SHT_CUDA_CALLGRAPH"
	.align	4
	.sectionentsize	8
	.align		4
        /*0000*/ 	.word	0x00000000
	.align		4
        /*0004*/ 	.word	0xffffffff
	.align		4
        /*0008*/ 	.word	0x00000000
	.align		4
        /*000c*/ 	.word	0xfffffffe
	.align		4
        /*0010*/ 	.word	0x00000000
	.align		4
        /*0014*/ 	.word	0xfffffffd
	.align		4
        /*0018*/ 	.word	0x00000000
	.align		4
        /*001c*/ 	.word	0xfffffffc


//--------------------- .text._Z16kernelUpdateHeadPiS_i --------------------------
	.section	.text._Z16kernelUpdateHeadPiS_i,"ax",@progbits
	.align	128
        .global         _Z16kernelUpdateHeadPiS_i
        .type           _Z16kernelUpdateHeadPiS_i,@function
        .size           _Z16kernelUpdateHeadPiS_i,(.L_x_1 - _Z16kernelUpdateHeadPiS_i)
        .other          _Z16kernelUpdateHeadPiS_i,@"STO_CUDA_ENTRY STV_DEFAULT"
_Z16kernelUpdateHeadPiS_i:
.text._Z16kernelUpdateHeadPiS_i:
[----:B------:R-:W-:Y:S01]  /*0000*/  LDC R1, c[0x0][0x37c] ;  /* 0x0000df00ff017b82 */ /* 0x000fe20000000800 */
[----:B------:R-:W0:Y:S01]  /*0010*/  S2R R5, SR_TID.X ;  /* 0x0000000000057919 */ /* 0x000e220000002100 */
[----:B------:R-:W0:Y:S01]  /*0020*/  LDCU UR4, c[0x0][0x360] ;  /* 0x00006c00ff0477ac */ /* 0x000e220008000800 */
[----:B------:R-:W0:Y:S01]  /*0030*/  S2R R0, SR_CTAID.X ;  /* 0x0000000000007919 */ /* 0x000e220000002500 */
[----:B------:R-:W1:Y:S01]  /*0040*/  LDCU UR5, c[0x0][0x390] ;  /* 0x00007200ff0577ac */ /* 0x000e620008000800 */
[----:B0-----:R-:W-:-:S05]  /*0050*/  IMAD R5, R0, UR4, R5 ;  /* 0x0000000400057c24 */ /* 0x001fca000f8e0205 */
[----:B-1----:R-:W-:-:S13]  /*0060*/  ISETP.GE.AND P0, PT, R5, UR5, PT ;  /* 0x0000000505007c0c */ /* 0x002fda000bf06270 */
[----:B------:R-:W-:Y:S05]  /*0070*/  @P0 EXIT ;  /* 0x000000000000094d */ /* 0x000fea0003800000 */
[----:B------:R-:W0:Y:S01]  /*0080*/  LDC.64 R2, c[0x0][0x388] ;  /* 0x0000e200ff027b82 */ /* 0x000e220000000a00 */
[----:B------:R-:W1:Y:S01]  /*0090*/  LDCU.64 UR4, c[0x0][0x358] ;  /* 0x00006b00ff0477ac */ /* 0x000e620008000a00 */
[----:B0-----:R-:W-:-:S06]  /*00a0*/  IMAD.WIDE R2, R5, 0x4, R2 ;  /* 0x0000000405027825 */ /* 0x001fcc00078e0202 */
[----:B------:R-:W0:Y:S01]  /*00b0*/  LDC.64 R4, c[0x0][0x380] ;  /* 0x0000e000ff047b82 */ /* 0x000e220000000a00 */
[----:B-1----:R-:W0:Y:S01]  /*00c0*/  LDG.E R3, desc[UR4][R2.64] ;  /* 0x0000000402037981 */ /* 0x002e22000c1e1900 */
[----:B------:R-:W-:Y:S02]  /*00d0*/  HFMA2 R7, -RZ, RZ, 0, 5.9604644775390625e-08 ;  /* 0x00000001ff077431 */ /* 0x000fe400000001ff */
[----:B0-----:R-:W-:-:S05]  /*00e0*/  IMAD.WIDE R4, R3, 0x4, R4 ;  /* 0x0000000403047825 */ /* 0x001fca00078e0204 */
[----:B------:R-:W-:Y:S01]  /*00f0*/  STG.E desc[UR4][R4.64], R7 ;  /* 0x0000000704007986 */ /* 0x000fe2000c101904 */
[----:B------:R-:W-:Y:S05]  /*0100*/  EXIT ;  /* 0x000000000000794d */ /* 0x000fea0003800000 */
.L_x_0:
[----:B------:R-:W-:-:S00]  /*0110*/  BRA `(.L_x_0) ;  /* 0xfffffffc00fc7947 */ /* 0x000fc0000383ffff */
[----:B------:R-:W-:-:S00]  /*0120*/  NOP ;  /* 0x0000000000007918 */ /* 0x000fc00000000000 */
        /* <DEDUP_REMOVED lines=13> */
.L_x_1:


//--------------------- .nv.shared.reserved.0     --------------------------
	.section	.nv.shared.reserved.0,"aw",@nobits
	.weak		__nv_reservedSMEM_offset_0_alias
	.size		__nv_reservedSMEM_offset_0_alias, 0, 64
	.other		__nv_reservedSMEM_offset_0_alias,@"STO_CUDA_RESERVED_SHARED STV_DEFAULT"
__nv_reservedSMEM_offset_0_alias:
	.zero		0
	.zero		64


//--------------------- .nv.constant0._Z16kernelUpdateHeadPiS_i --------------------------
	.section	.nv.constant0._Z16kernelUpdateHeadPiS_i,"a",@progbits
	.sectionflags	@""
	.align	4
.nv.constant0._Z16kernelUpdateHeadPiS_i:
	.zero		916


//--------------------- SYMBOLS --------------------------

	.type		.nv.reservedSmem.offset0,@object
	.size		.nv.reservedSmem.offset0,0x4
